	.headerflags	@"EF_CUDA_TEXMODE_UNIFIED EF_CUDA_64BIT_ADDRESS EF_CUDA_ACCELERATORS EF_CUDA_SM90 EF_CUDA_VIRTUAL_SM(EF_CUDA_SM90)"
	.elftype	@"ET_EXEC"


//--------------------- .nv.info                  --------------------------
	.section	.nv.info,"",@"SHT_CUDA_INFO"
	.align	4


	//----- nvinfo : EIATTR_REGCOUNT
	.align		4
        /*0000*/ 	.byte	0x04, 0x2f
        /*0002*/ 	.short	(.L_1 - .L_0)
	.align		4
.L_0:
        /*0004*/ 	.word	index@(triton_poi_fused_cat_23)
        /*0008*/ 	.word	0x00000017


	//----- nvinfo : EIATTR_MIN_STACK_SIZE
	.align		4
.L_1:
        /*000c*/ 	.byte	0x04, 0x12
        /*000e*/ 	.short	(.L_3 - .L_2)
	.align		4
.L_2:
        /*0010*/ 	.word	index@(triton_poi_fused_cat_23)
        /*0014*/ 	.word	0x00000000


	//----- nvinfo : EIATTR_FRAME_SIZE
	.align		4
.L_3:
        /*0018*/ 	.byte	0x04, 0x11
        /*001a*/ 	.short	(.L_5 - .L_4)
	.align		4
.L_4:
        /*001c*/ 	.word	index@(triton_poi_fused_cat_23)
        /*0020*/ 	.word	0x00000000


	//----- nvinfo : EIATTR_MIN_STACK_SIZE
	.align		4
.L_5:
        /*0024*/ 	.byte	0x04, 0x12
        /*0026*/ 	.short	(.L_7 - .L_6)
	.align		4
.L_6:
        /*0028*/ 	.word	index@(triton_poi_fused_cat_23)
        /*002c*/ 	.word	0x00000000
.L_7:


//--------------------- .nv.info.triton_poi_fused_cat_23 --------------------------
	.section	.nv.info.triton_poi_fused_cat_23,"",@"SHT_CUDA_INFO"
	.sectionflags	@""
	.align	4


	//----- nvinfo : EIATTR_CUDA_API_VERSION
	.align		4
        /*0000*/ 	.byte	0x04, 0x37
        /*0002*/ 	.short	(.L_9 - .L_8)
.L_8:
        /*0004*/ 	.word	0x0000007c


	//----- nvinfo : EIATTR_KPARAM_INFO
	.align		4
.L_9:
        /*0008*/ 	.byte	0x04, 0x17
        /*000a*/ 	.short	(.L_11 - .L_10)
.L_10:
        /*000c*/ 	.word	0x00000000
        /*0010*/ 	.short	0x0009
        /*0012*/ 	.short	0x0048
        /*0014*/ 	.byte	0x00, 0xf0, 0x11, 0x00


	//----- nvinfo : EIATTR_KPARAM_INFO
	.align		4
.L_11:
        /*0018*/ 	.byte	0x04, 0x17
        /*001a*/ 	.short	(.L_13 - .L_12)
.L_12:
        /*001c*/ 	.word	0x00000000
        /*0020*/ 	.short	0x0008
        /*0022*/ 	.short	0x0040
        /*0024*/ 	.byte	0x00, 0xf4, 0x21, 0x00


	//----- nvinfo : EIATTR_KPARAM_INFO
	.align		4
.L_13:
        /*0028*/ 	.byte	0x04, 0x17
        /*002a*/ 	.short	(.L_15 - .L_14)
.L_14:
        /*002c*/ 	.word	0x00000000
        /*0030*/ 	.short	0x0007
        /*0032*/ 	.short	0x0038
        /*0034*/ 	.byte	0x00, 0xf4, 0x21, 0x00


	//----- nvinfo : EIATTR_KPARAM_INFO
	.align		4
.L_15:
        /*0038*/ 	.byte	0x04, 0x17
        /*003a*/ 	.short	(.L_17 - .L_16)
.L_16:
        /*003c*/ 	.word	0x00000000
        /*0040*/ 	.short	0x0006
        /*0042*/ 	.short	0x0030
        /*0044*/ 	.byte	0x00, 0xf4, 0x21, 0x00


	//----- nvinfo : EIATTR_KPARAM_INFO
	.align		4
.L_17:
        /*0048*/ 	.byte	0x04, 0x17
        /*004a*/ 	.short	(.L_19 - .L_18)
.L_18:
        /*004c*/ 	.word	0x00000000
        /*0050*/ 	.short	0x0005
        /*0052*/ 	.short	0x0028
        /*0054*/ 	.byte	0x00, 0xf4, 0x21, 0x00


	//----- nvinfo : EIATTR_KPARAM_INFO
	.align		4
.L_19:
        /*0058*/ 	.byte	0x04, 0x17
        /*005a*/ 	.short	(.L_21 - .L_20)
.L_20:
        /*005c*/ 	.word	0x00000000
        /*0060*/ 	.short	0x0004
        /*0062*/ 	.short	0x0020
        /*0064*/ 	.byte	0x00, 0xf4, 0x21, 0x00


	//----- nvinfo : EIATTR_KPARAM_INFO
	.align		4
.L_21:
        /*0068*/ 	.byte	0x04, 0x17
        /*006a*/ 	.short	(.L_23 - .L_22)
.L_22:
        /*006c*/ 	.word	0x00000000
        /*0070*/ 	.short	0x0003
        /*0072*/ 	.short	0x0018
        /*0074*/ 	.byte	0x00, 0xf4, 0x21, 0x00


	//----- nvinfo : EIATTR_KPARAM_INFO
	.align		4
.L_23:
        /*0078*/ 	.byte	0x04, 0x17
        /*007a*/ 	.short	(.L_25 - .L_24)
.L_24:
        /*007c*/ 	.word	0x00000000
        /*0080*/ 	.short	0x0002
        /*0082*/ 	.short	0x0010
        /*0084*/ 	.byte	0x00, 0xf4, 0x21, 0x00


	//----- nvinfo : EIATTR_KPARAM_INFO
	.align		4
.L_25:
        /*0088*/ 	.byte	0x04, 0x17
        /*008a*/ 	.short	(.L_27 - .L_26)
.L_26:
        /*008c*/ 	.word	0x00000000
        /*0090*/ 	.short	0x0001
        /*0092*/ 	.short	0x0008
        /*0094*/ 	.byte	0x00, 0xf4, 0x21, 0x00


	//----- nvinfo : EIATTR_KPARAM_INFO
	.align		4
.L_27:
        /*0098*/ 	.byte	0x04, 0x17
        /*009a*/ 	.short	(.L_29 - .L_28)
.L_28:
        /*009c*/ 	.word	0x00000000
        /*00a0*/ 	.short	0x0000
        /*00a2*/ 	.short	0x0000
        /*00a4*/ 	.byte	0x00, 0xf4, 0x21, 0x00


	//----- nvinfo : EIATTR_SPARSE_MMA_MASK
	.align		4
.L_29:
        /*00a8*/ 	.byte	0x03, 0x50
        /*00aa*/ 	.short	0x0000


	//----- nvinfo : EIATTR_MAXREG_COUNT
	.align		4
        /*00ac*/ 	.byte	0x03, 0x1b
        /*00ae*/ 	.short	0x00ff


	//----- nvinfo : EIATTR_EXIT_INSTR_OFFSETS
	.align		4
        /*00b0*/ 	.byte	0x04, 0x1c
        /*00b2*/ 	.short	(.L_31 - .L_30)


	//   ....[0]....
.L_30:
        /*00b4*/ 	.word	0x00000710


	//   ....[1]....
        /*00b8*/ 	.word	0x00000730


	//----- nvinfo : EIATTR_REQNTID
	.align		4
.L_31:
        /*00bc*/ 	.byte	0x04, 0x10
        /*00be*/ 	.short	(.L_33 - .L_32)
.L_32:
        /*00c0*/ 	.word	0x00000080
        /*00c4*/ 	.word	0x00000001
        /*00c8*/ 	.word	0x00000001


	//----- nvinfo : EIATTR_CBANK_PARAM_SIZE
	.align		4
.L_33:
        /*00cc*/ 	.byte	0x03, 0x19
        /*00ce*/ 	.short	0x004c


	//----- nvinfo : EIATTR_PARAM_CBANK
	.align		4
        /*00d0*/ 	.byte	0x04, 0x0a
        /*00d2*/ 	.short	(.L_35 - .L_34)
	.align		4
.L_34:
        /*00d4*/ 	.word	index@(.nv.constant0.triton_poi_fused_cat_23)
        /*00d8*/ 	.short	0x0210
        /*00da*/ 	.short	0x004c


	//----- nvinfo : EIATTR_SW_WAR
	.align		4
.L_35:
        /*00dc*/ 	.byte	0x04, 0x36
        /*00de*/ 	.short	(.L_37 - .L_36)
.L_36:
        /*00e0*/ 	.word	0x00000008
.L_37:


//--------------------- .nv.callgraph             --------------------------
	.section	.nv.callgraph,"",@"SHT_CUDA_CALLGRAPH"
	.align	4
	.sectionentsize	8
	.align		4
        /*0000*/ 	.word	0x00000000
	.align		4
        /*0004*/ 	.word	0xffffffff
	.align		4
        /*0008*/ 	.word	0x00000000
	.align		4
        /*000c*/ 	.word	0xfffffffe
	.align		4
        /*0010*/ 	.word	0x00000000
	.align		4
        /*0014*/ 	.word	0xfffffffd
	.align		4
        /*0018*/ 	.word	0x00000000
	.align		4
        /*001c*/ 	.word	0xfffffffc


//--------------------- .text.triton_poi_fused_cat_23 --------------------------
	.section	.text.triton_poi_fused_cat_23,"ax",@progbits
	.align	128
        .global         triton_poi_fused_cat_23
        .type           triton_poi_fused_cat_23,@function
        .size           triton_poi_fused_cat_23,(.L_x_1 - triton_poi_fused_cat_23)
        .other          triton_poi_fused_cat_23,@"STO_CUDA_ENTRY STV_DEFAULT"
triton_poi_fused_cat_23:
.text.triton_poi_fused_cat_23:
[----:B------:R-:W0:Y:S02]  /*0000*/  LDC R1, c[0x0][0x28] ;  /* 0x00000a00ff017b82 */ /* 0x000e240000000800 */
[----:B------:R-:W1:Y:S01]  /*0010*/  S2R R0, SR_TID.X ;  /* 0x0000000000007919 */ /* 0x000e620000002100 */
[----:B------:R-:W2:Y:S01]  /*0020*/  LDC.64 R6, c[0x0][0x218] ;  /* 0x00008600ff067b82 */ /* 0x000ea20000000a00 */
[----:B------:R-:W-:Y:S01]  /*0030*/  ULDC.64 UR4, c[0x0][0x208] ;  /* 0x0000820000047ab9 */ /* 0x000fe20000000a00 */
[----:B------:R-:W3:Y:S06]  /*0040*/  S2R R3, SR_CTAID.X ;  /* 0x0000000000037919 */ /* 0x000eec0000002500 */
[----:B------:R-:W4:Y:S08]  /*0050*/  LDC.64 R12, c[0x0][0x220] ;  /* 0x00008800ff0c7b82 */ /* 0x000f300000000a00 */
[----:B------:R-:W5:Y:S01]  /*0060*/  LDC.64 R8, c[0x0][0x230] ;  /* 0x00008c00ff087b82 */ /* 0x000f620000000a00 */
[----:B------:R-:W-:Y:S01]  /*0070*/  CS2R R14, SRZ ;  /* 0x00000000000e7805 */ /* 0x000fe2000001ff00 */
[----:B------:R-:W-:Y:S01]  /*0080*/  ULDC.64 UR6, c[0x0][0x228] ;  /* 0x00008a0000067ab9 */ /* 0x000fe20000000a00 */
[----:B-1----:R-:W-:-:S05]  /*0090*/  LOP3.LUT R0, R0, 0x7f, RZ, 0xc0, !PT ;  /* 0x0000007f00007812 */ /* 0x002fca00078ec0ff */
[----:B---3--:R-:W-:-:S05]  /*00a0*/  IMAD R0, R3, 0x80, R0 ;  /* 0x0000008003007824 */ /* 0x008fca00078e0200 */
[----:B------:R-:W-:-:S04]  /*00b0*/  SHF.R.S32.HI R3, RZ, 0x1f, R0 ;  /* 0x0000001fff037819 */ /* 0x000fc80000011400 */
[CC--:B------:R-:W-:Y:S02]  /*00c0*/  LEA.HI R10, R3.reuse, R0.reuse, RZ, 0x6 ;  /* 0x00000000030a7211 */ /* 0x0c0fe400078f30ff */
[----:B------:R-:W-:Y:S02]  /*00d0*/  LEA.HI R11, R3, R0, RZ, 0x3 ;  /* 0x00000000030b7211 */ /* 0x000fe400078f18ff */
[----:B------:R-:W-:Y:S02]  /*00e0*/  SHF.R.S32.HI R2, RZ, 0x6, R10 ;  /* 0x00000006ff027819 */ /* 0x000fe4000001140a */
[----:B------:R-:W-:Y:S02]  /*00f0*/  SHF.R.S32.HI R3, RZ, 0x3, R11 ;  /* 0x00000003ff037819 */ /* 0x000fe4000001140b */
[----:B------:R-:W-:Y:S01]  /*0100*/  LOP3.LUT R11, R11, 0xfffffff8, RZ, 0xc0, !PT ;  /* 0xfffffff80b0b7812 */ /* 0x000fe200078ec0ff */
[----:B------:R-:W-:-:S05]  /*0110*/  IMAD.HI R4, R2, 0x2aaaaaab, RZ ;  /* 0x2aaaaaab02047827 */ /* 0x000fca00078e02ff */
[----:B------:R-:W-:-:S04]  /*0120*/  SHF.R.U32.HI R5, RZ, 0x1f, R4 ;  /* 0x0000001fff057819 */ /* 0x000fc80000011604 */
[----:B------:R-:W-:Y:S02]  /*0130*/  LEA.HI R5, R4, R5, RZ, 0x1e ;  /* 0x0000000504057211 */ /* 0x000fe400078ff0ff */
[----:B------:R-:W-:-:S03]  /*0140*/  LEA.HI R4, R3, R3, RZ, 0x3 ;  /* 0x0000000303047211 */ /* 0x000fc600078f18ff */
[----:B------:R-:W-:Y:S01]  /*0150*/  IMAD R2, R5, -0x18, R2 ;  /* 0xffffffe805027824 */ /* 0x000fe200078e0202 */
[----:B------:R-:W-:-:S04]  /*0160*/  LOP3.LUT R4, R4, 0xfffffff8, RZ, 0xc0, !PT ;  /* 0xfffffff804047812 */ /* 0x000fc800078ec0ff */
[----:B------:R-:W-:Y:S01]  /*0170*/  ISETP.GE.AND P0, PT, R2, 0xc, PT ;  /* 0x0000000c0200780c */ /* 0x000fe20003f06270 */
[----:B------:R-:W-:Y:S01]  /*0180*/  IMAD.IADD R3, R3, 0x1, -R4 ;  /* 0x0000000103037824 */ /* 0x000fe200078e0a04 */
[----:B------:R-:W-:Y:S02]  /*0190*/  CS2R R4, SRZ ;  /* 0x0000000000047805 */ /* 0x000fe4000001ff00 */
[----:B------:R-:W-:Y:S01]  /*01a0*/  ISETP.LT.AND P1, PT, R0, 0x1800, !P0 ;  /* 0x000018000000780c */ /* 0x000fe20004721270 */
[----:B--2---:R-:W-:Y:S01]  /*01b0*/  IMAD.WIDE R16, R3, 0x8, R6 ;  /* 0x0000000803107825 */ /* 0x004fe200078e0206 */
[----:B------:R-:W-:-:S03]  /*01c0*/  CS2R R6, SRZ ;  /* 0x0000000000067805 */ /* 0x000fc6000001ff00 */
[----:B------:R-:W-:-:S08]  /*01d0*/  IMAD.IADD R11, R0, 0x1, -R11 ;  /* 0x00000001000b7824 */ /* 0x000fd000078e0a0b */
[----:B------:R1:W2:Y:S01]  /*01e0*/  @P1 LDG.E.EL.64 R4, desc[UR4][R16.64] ;  /* 0x0000000410041981 */ /* 0x0002a2000c2e1b00 */
[----:B----4-:R-:W-:-:S04]  /*01f0*/  IMAD.WIDE R12, R11, 0x8, R12 ;  /* 0x000000080b0c7825 */ /* 0x010fc800078e020c */
[----:B-----5:R-:W-:Y:S01]  /*0200*/  IMAD.WIDE R8, R11, 0x8, R8 ;  /* 0x000000080b087825 */ /* 0x020fe200078e0208 */
[----:B------:R3:W4:Y:S04]  /*0210*/  @P1 LDG.E.EL.64 R14, desc[UR4][R12.64] ;  /* 0x000000040c0e1981 */ /* 0x000728000c2e1b00 */
[----:B------:R-:W5:Y:S01]  /*0220*/  @P1 LDG.E.EL.64 R6, desc[UR4][R8.64] ;  /* 0x0000000408061981 */ /* 0x000f62000c2e1b00 */
[----:B-1----:R-:W-:Y:S01]  /*0230*/  IMAD.HI R16, R0, 0x2aaaaaab, RZ ;  /* 0x2aaaaaab00107827 */ /* 0x002fe200078e02ff */
[----:B---3--:R-:W1:Y:S01]  /*0240*/  LDC.64 R12, c[0x0][0x210] ;  /* 0x00008400ff0c7b82 */ /* 0x008e620000000a00 */
[----:B--2---:R-:W-:Y:S02]  /*0250*/  SEL R18, R5, RZ, P1 ;  /* 0x000000ff05127207 */ /* 0x004fe40000800000 */
[----:B------:R-:W-:-:S02]  /*0260*/  SEL R19, R4, RZ, P1 ;  /* 0x000000ff04137207 */ /* 0x000fc40000800000 */
[----:B------:R-:W-:Y:S02]  /*0270*/  SHF.R.U32.HI R5, RZ, 0x1d, R18 ;  /* 0x0000001dff057819 */ /* 0x000fe40000011612 */
[----:B----4-:R-:W-:Y:S02]  /*0280*/  SEL R17, R14, RZ, P1 ;  /* 0x000000ff0e117207 */ /* 0x010fe40000800000 */
[----:B------:R-:W-:Y:S02]  /*0290*/  LOP3.LUT R4, R5, 0x4, RZ, 0xc0, !PT ;  /* 0x0000000405047812 */ /* 0x000fe400078ec0ff */
[----:B-----5:R-:W-:Y:S02]  /*02a0*/  SEL R5, R7, RZ, P1 ;  /* 0x000000ff07057207 */ /* 0x020fe40000800000 */
[----:B------:R-:W-:Y:S02]  /*02b0*/  IADD3 R19, P2, R4, R19, RZ ;  /* 0x0000001304137210 */ /* 0x000fe40007f5e0ff */
[----:B------:R-:W-:-:S02]  /*02c0*/  SEL R14, R15, RZ, P1 ;  /* 0x000000ff0f0e7207 */ /* 0x000fc40000800000 */
[----:B------:R-:W-:Y:S01]  /*02d0*/  SEL R4, R6, RZ, P1 ;  /* 0x000000ff06047207 */ /* 0x000fe20000800000 */
[----:B------:R-:W-:Y:S01]  /*02e0*/  IMAD.X R18, RZ, RZ, R18, P2 ;  /* 0x000000ffff127224 */ /* 0x000fe200010e0612 */
[----:B------:R-:W-:Y:S02]  /*02f0*/  SHF.R.U32.HI R6, RZ, 0x1b, R5 ;  /* 0x0000001bff067819 */ /* 0x000fe40000011605 */
[----:B------:R-:W-:Y:S02]  /*0300*/  SHF.R.U32.HI R8, RZ, 0x1b, R14 ;  /* 0x0000001bff087819 */ /* 0x000fe4000001160e */
[C---:B------:R-:W-:Y:S01]  /*0310*/  SHF.L.U64.HI R18, R19.reuse, 0x4, R18 ;  /* 0x0000000413127819 */ /* 0x040fe20000010212 */
[----:B------:R-:W-:Y:S01]  /*0320*/  IMAD.SHL.U32 R19, R19, 0x10, RZ ;  /* 0x0000001013137824 */ /* 0x000fe200078e00ff */
[----:B------:R-:W-:Y:S02]  /*0330*/  LEA R7, P4, R4, UR6, 0x2 ;  /* 0x0000000604077c11 */ /* 0x000fe4000f8810ff */
[----:B------:R-:W-:-:S02]  /*0340*/  LEA R9, P2, R17, UR6, 0x2 ;  /* 0x0000000611097c11 */ /* 0x000fc4000f8410ff */
[----:B------:R-:W-:Y:S02]  /*0350*/  LOP3.LUT R6, R6, 0x10, RZ, 0xc0, !PT ;  /* 0x0000001006067812 */ /* 0x000fe400078ec0ff */
[----:B------:R-:W-:Y:S02]  /*0360*/  LOP3.LUT R8, R8, 0x10, RZ, 0xc0, !PT ;  /* 0x0000001008087812 */ /* 0x000fe400078ec0ff */
[----:B------:R-:W-:Y:S02]  /*0370*/  LEA.HI.X R4, R4, UR7, R5, 0x2, P4 ;  /* 0x0000000704047c11 */ /* 0x000fe4000a0f1405 */
[----:B------:R-:W-:Y:S01]  /*0380*/  LEA.HI.X R17, R17, UR7, R14, 0x2, P2 ;  /* 0x0000000711117c11 */ /* 0x000fe200090f140e */
[----:B------:R-:W-:Y:S01]  /*0390*/  ULDC.64 UR6, c[0x0][0x248] ;  /* 0x0000920000067ab9 */ /* 0x000fe20000000a00 */
[C---:B------:R-:W-:Y:S01]  /*03a0*/  IADD3 R6, P4, P5, R19.reuse, R7, R6 ;  /* 0x0000000713067210 */ /* 0x040fe20007d9e006 */
[----:B------:R-:W2:Y:S01]  /*03b0*/  LDC.64 R14, c[0x0][0x238] ;  /* 0x00008e00ff0e7b82 */ /* 0x000ea20000000a00 */
[----:B------:R-:W-:Y:S01]  /*03c0*/  IADD3 R8, P3, P2, R19, R9, R8 ;  /* 0x0000000913087210 */ /* 0x000fe20007a7e008 */
[----:B------:R-:W-:Y:S01]  /*03d0*/  IMAD.SHL.U32 R19, R2, 0x10, RZ ;  /* 0x0000001002137824 */ /* 0x000fe200078e00ff */
[----:B------:R-:W-:-:S02]  /*03e0*/  IADD3.X R7, R18, R4, RZ, P4, P5 ;  /* 0x0000000412077210 */ /* 0x000fc400027ea4ff */
[----:B------:R-:W-:Y:S01]  /*03f0*/  IADD3.X R9, R18, R17, RZ, P3, P2 ;  /* 0x0000001112097210 */ /* 0x000fe20001fe44ff */
[----:B------:R-:W-:Y:S01]  /*0400*/  IMAD.MOV.U32 R18, RZ, RZ, RZ ;  /* 0x000000ffff127224 */ /* 0x000fe200078e00ff */
[----:B------:R-:W-:Y:S01]  /*0410*/  SHF.R.U32.HI R17, RZ, 0x1f, R16 ;  /* 0x0000001fff117819 */ /* 0x000fe20000011610 */
[----:B------:R-:W3:Y:S01]  /*0420*/  LDC.64 R4, c[0x0][0x240] ;  /* 0x00009000ff047b82 */ /* 0x000ee20000000a00 */
[C---:B------:R-:W-:Y:S02]  /*0430*/  IMAD.WIDE R6, R19.reuse, 0x4, R6 ;  /* 0x0000000413067825 */ /* 0x040fe400078e0206 */
[----:B------:R-:W-:Y:S02]  /*0440*/  LEA.HI.SX32 R17, R16, R17, 0x18 ;  /* 0x0000001110117211 */ /* 0x000fe400078fc2ff */
[----:B------:R-:W-:-:S04]  /*0450*/  IMAD.WIDE R8, R19, 0x4, R8 ;  /* 0x0000000413087825 */ /* 0x000fc800078e0208 */
[C---:B------:R-:W-:Y:S02]  /*0460*/  IMAD R16, R17.reuse, -0x600, R0 ;  /* 0xfffffa0011107824 */ /* 0x040fe400078e0200 */
[C---:B------:R-:W-:Y:S02]  /*0470*/  IMAD R19, R17.reuse, 0xc0, RZ ;  /* 0x000000c011137824 */ /* 0x040fe400078e02ff */
[----:B------:R-:W-:Y:S02]  /*0480*/  IMAD R17, R17, 0x300, RZ ;  /* 0x0000030011117824 */ /* 0x000fe400078e02ff */
[----:B------:R-:W-:-:S04]  /*0490*/  IMAD.WIDE R8, R19, 0x4, R8 ;  /* 0x0000000413087825 */ /* 0x000fc800078e0208 */
[----:B------:R-:W-:-:S04]  /*04a0*/  IMAD.WIDE R6, R19, 0x4, R6 ;  /* 0x0000000413067825 */ /* 0x000fc800078e0206 */
[----:B------:R-:W-:Y:S02]  /*04b0*/  IMAD.IADD R19, R16, 0x1, R17 ;  /* 0x0000000110137824 */ /* 0x000fe400078e0211 */
[----:B--2---:R-:W-:-:S04]  /*04c0*/  IMAD.WIDE R14, R11, 0x4, R14 ;  /* 0x000000040b0e7825 */ /* 0x004fc800078e020e */
[----:B-1----:R-:W-:Y:S01]  /*04d0*/  IMAD.WIDE R12, R19, 0x4, R12 ;  /* 0x00000004130c7825 */ /* 0x002fe200078e020c */
[----:B------:R-:W-:Y:S01]  /*04e0*/  LOP3.LUT R19, R10, 0xffffffc0, RZ, 0xc0, !PT ;  /* 0xffffffc00a137812 */ /* 0x000fe200078ec0ff */
[----:B------:R-:W2:Y:S02]  /*04f0*/  @P1 LDG.E.EL R18, desc[UR4][R14.64] ;  /* 0x000000040e121981 */ /* 0x000ea4000c2e1900 */
[----:B------:R-:W-:Y:S02]  /*0500*/  IMAD.MOV.U32 R16, RZ, RZ, RZ ;  /* 0x000000ffff107224 */ /* 0x000fe400078e00ff */
[----:B------:R-:W-:Y:S02]  /*0510*/  IMAD.MOV.U32 R11, RZ, RZ, RZ ;  /* 0x000000ffff0b7224 */ /* 0x000fe400078e00ff */
[----:B---3--:R-:W-:Y:S01]  /*0520*/  IMAD.WIDE R4, R3, 0x4, R4 ;  /* 0x0000000403047825 */ /* 0x008fe200078e0204 */
[C---:B------:R-:W-:Y:S01]  /*0530*/  ISETP.GE.AND P2, PT, R0.reuse, 0x1800, PT ;  /* 0x000018000000780c */ /* 0x040fe20003f46270 */
[----:B------:R1:W3:Y:S02]  /*0540*/  @P1 LDG.E.EL R16, desc[UR4][R8.64] ;  /* 0x0000000408101981 */ /* 0x0002e4000c2e1900 */
[----:B------:R-:W-:-:S02]  /*0550*/  IMAD.IADD R10, R0, 0x1, -R19 ;  /* 0x00000001000a7824 */ /* 0x000fc400078e0a13 */
[C---:B------:R-:W-:Y:S01]  /*0560*/  IMAD.SHL.U32 R3, R2.reuse, 0x40, RZ ;  /* 0x0000004002037824 */ /* 0x040fe200078e00ff */
[----:B------:R4:W5:Y:S01]  /*0570*/  @P1 LDG.E.EL R11, desc[UR4][R6.64] ;  /* 0x00000004060b1981 */ /* 0x000962000c2e1900 */
[----:B------:R-:W-:Y:S01]  /*0580*/  IMAD.MOV.U32 R19, RZ, RZ, RZ ;  /* 0x000000ffff137224 */ /* 0x000fe200078e00ff */
[--C-:B------:R-:W-:Y:S02]  /*0590*/  SHF.R.S32.HI R20, RZ, 0x1f, R17.reuse ;  /* 0x0000001fff147819 */ /* 0x100fe40000011411 */
[----:B------:R-:W-:Y:S02]  /*05a0*/  IADD3 R17, P4, P5, R3, R10, R17 ;  /* 0x0000000a03117210 */ /* 0x000fe40007d9e011 */
[----:B------:R-:W-:Y:S02]  /*05b0*/  SHF.R.S32.HI R10, RZ, 0x1f, R10 ;  /* 0x0000001fff0a7819 */ /* 0x000fe4000001140a */
[----:B-1----:R-:W-:Y:S02]  /*05c0*/  CS2R R8, SRZ ;  /* 0x0000000000087805 */ /* 0x002fe4000001ff00 */
[----:B------:R-:W-:Y:S01]  /*05d0*/  SHF.R.S32.HI R3, RZ, 0x1f, R3 ;  /* 0x0000001fff037819 */ /* 0x000fe20000011403 */
[----:B------:R-:W5:Y:S01]  /*05e0*/  @P1 LDG.E R19, desc[UR4][R12.64] ;  /* 0x000000040c131981 */ /* 0x000f62000c1e1900 */
[----:B------:R-:W-:-:S02]  /*05f0*/  ISETP.GT.AND P3, PT, R2, 0xb, !P2 ;  /* 0x0000000b0200780c */ /* 0x000fc40005764270 */
[----:B------:R-:W-:Y:S01]  /*0600*/  IADD3.X R10, R3, R10, R20, P4, P5 ;  /* 0x0000000a030a7210 */ /* 0x000fe200027ea414 */
[----:B------:R-:W5:Y:S01]  /*0610*/  @P1 LDG.E.EL R8, desc[UR4][R4.64] ;  /* 0x0000000404081981 */ /* 0x000f62000c2e1900 */
[C---:B----4-:R-:W-:Y:S01]  /*0620*/  LEA R6, P4, R17.reuse, UR6, 0x2 ;  /* 0x0000000611067c11 */ /* 0x050fe2000f8810ff */
[----:B------:R-:W1:Y:S03]  /*0630*/  LDC.64 R2, c[0x0][0x250] ;  /* 0x00009400ff027b82 */ /* 0x000e660000000a00 */
[----:B------:R-:W-:-:S05]  /*0640*/  LEA.HI.X R7, R17, UR7, R10, 0x2, P4 ;  /* 0x0000000711077c11 */ /* 0x000fca000a0f140a */
[----:B------:R-:W4:Y:S01]  /*0650*/  @P3 LDG.E R9, desc[UR4][R6.64+-0xc00] ;  /* 0xfff4000406093981 */ /* 0x000f22000c1e1900 */
[----:B-1----:R-:W-:Y:S01]  /*0660*/  IMAD.WIDE R2, R0, 0x4, R2 ;  /* 0x0000000400027825 */ /* 0x002fe200078e0202 */
[----:B--2---:R-:W-:Y:S02]  /*0670*/  SEL R18, R18, RZ, P1 ;  /* 0x000000ff12127207 */ /* 0x004fe40000800000 */
[----:B---3--:R-:W-:Y:S02]  /*0680*/  SEL R16, R16, RZ, P1 ;  /* 0x000000ff10107207 */ /* 0x008fe40000800000 */
[----:B-----5:R-:W-:-:S05]  /*0690*/  SEL R11, R11, RZ, P1 ;  /* 0x000000ff0b0b7207 */ /* 0x020fca0000800000 */
[----:B------:R-:W-:Y:S01]  /*06a0*/  FADD R11, -R16, R11 ;  /* 0x0000000b100b7221 */ /* 0x000fe20000000100 */
[----:B------:R-:W-:-:S03]  /*06b0*/  SEL R19, R19, RZ, P1 ;  /* 0x000000ff13137207 */ /* 0x000fc60000800000 */
[----:B------:R-:W-:Y:S01]  /*06c0*/  FFMA R18, R11, R18, R16 ;  /* 0x000000120b127223 */ /* 0x000fe20000000010 */
[----:B------:R-:W-:-:S03]  /*06d0*/  SEL R8, R8, RZ, P1 ;  /* 0x000000ff08087207 */ /* 0x000fc60000800000 */
[----:B------:R-:W-:-:S04]  /*06e0*/  FADD R18, -R19, R18 ;  /* 0x0000001213127221 */ /* 0x000fc80000000100 */
[----:B------:R-:W-:Y:S01]  /*06f0*/  FFMA R5, R18, R8, R19 ;  /* 0x0000000812057223 */ /* 0x000fe20000000013 */
[----:B----4-:R-:W-:Y:S01]  /*0700*/  @P0 SEL R5, R9, RZ, P3 ;  /* 0x000000ff09050207 */ /* 0x010fe20001800000 */
[----:B------:R-:W-:Y:S06]  /*0710*/  @P2 EXIT ;  /* 0x000000000000294d */ /* 0x000fec0003800000 */
[----:B------:R-:W-:Y:S01]  /*0720*/  STG.E desc[UR4][R2.64], R5 ;  /* 0x0000000502007986 */ /* 0x000fe2000c101904 */
[----:B------:R-:W-:Y:S05]  /*0730*/  EXIT ;  /* 0x000000000000794d */ /* 0x000fea0003800000 */
.L_x_0:
[----:B------:R-:W-:-:S00]  /*0740*/  BRA `(.L_x_0) ;  /* 0xfffffffc00fc7947 */ /* 0x000fc0000383ffff */
[----:B------:R-:W-:-:S00]  /*0750*/  NOP ;  /* 0x0000000000007918 */ /* 0x000fc00000000000 */
        /* <DEDUP_REMOVED lines=10> */
.L_x_1:


//--------------------- .nv.constant0.triton_poi_fused_cat_23 --------------------------
	.section	.nv.constant0.triton_poi_fused_cat_23,"a",@progbits
	.sectionflags	@""
	.align	4
.nv.constant0.triton_poi_fused_cat_23:
	.zero		604
